//
// Generated by NVIDIA NVVM Compiler
//
// Compiler Build ID: CL-36424714
// Cuda compilation tools, release 13.0, V13.0.88
// Based on NVVM 20.0.0
//

.version 9.0
.target sm_100
.address_size 64

	// .globl	_Z12helloFromGPUv
.extern .func  (.param .b32 func_retval0) vprintf
(
	.param .b64 vprintf_param_0,
	.param .b64 vprintf_param_1
)
;
.global .align 1 .b8 $str[13] = {115, 117, 99, 99, 101, 115, 115, 102, 117, 108, 108, 10};
.global .align 1 .b8 $str$1[22] = {72, 101, 108, 108, 111, 32, 119, 111, 114, 108, 100, 32, 102, 114, 111, 109, 32, 71, 80, 85, 10};

.visible .entry _Z12helloFromGPUv()
{
	.reg .pred 	%p<4>;
	.reg .b32 	%r<7>;
	.reg .b64 	%rd<5>;

	mov.u32 	%r1, %tid.x;
	setp.ne.s32 	%p1, %r1, 2;
	mov.u32 	%r2, %ctaid.x;
	setp.ne.s32 	%p2, %r2, 1;
	or.pred  	%p3, %p1, %p2;
	@%p3 bra 	$L__BB0_2;
	mov.u64 	%rd3, $str;
	cvta.global.u64 	%rd4, %rd3;
	{ // callseq 1, 0
	.param .b64 param0;
	st.param.b64 	[param0], %rd4;
	.param .b64 param1;
	st.param.b64 	[param1], 0;
	.param .b32 retval0;
	call.uni (retval0), 
	vprintf, 
	(
	param0, 
	param1
	);
	ld.param.b32 	%r5, [retval0];
	} // callseq 1
	bra.uni 	$L__BB0_3;
$L__BB0_2:
	mov.u64 	%rd1, $str$1;
	cvta.global.u64 	%rd2, %rd1;
	{ // callseq 0, 0
	.param .b64 param0;
	st.param.b64 	[param0], %rd2;
	.param .b64 param1;
	st.param.b64 	[param1], 0;
	.param .b32 retval0;
	call.uni (retval0), 
	vprintf, 
	(
	param0, 
	param1
	);
	ld.param.b32 	%r3, [retval0];
	} // callseq 0
$L__BB0_3:
	ret;

}


// ===== COMPILED SASS (sm_100) =====

	.target	sm_100

	.elftype	@"ET_EXEC"


//--------------------- .note.nv.tkinfo           --------------------------
	.section	.note.nv.tkinfo,"",@"SHT_NOTE"
	.sectionflags	@"SHF_NOTE_NV_TKINFO"
	.tkinfo
        /*0018*/ 	.word	0x00000002
        /*0030*/ 	.string	""
        /*0030*/ 	.string	"ptxas"
        /*0030*/ 	.string	"Cuda compilation tools, release 13.0, V13.0.88"
        /*0030*/ 	.string	"Build cuda_13.0.r13.0/compiler.36424714_0"
        /*0030*/ 	.string	"-arch sm_100 -m 64 "



//--------------------- .note.nv.cuinfo           --------------------------
	.section	.note.nv.cuinfo,"",@"SHT_NOTE"
	.sectionflags	@"SHF_NOTE_NV_CUINFO"
        /*0018*/ 	.short	0x0002
        /*001a*/ 	.short	0x0064
        /*001c*/ 	.short	0x0082
	.zero		2


//--------------------- .nv.info                  --------------------------
	.section	.nv.info,"",@"SHT_CUDA_INFO"
	.align	4


	//----- nvinfo : EIATTR_REGCOUNT
	.align		4
        /*0000*/ 	.byte	0x04, 0x2f
        /*0002*/ 	.short	(.L_3 - .L_2)
	.align		4
.L_2:
        /*0004*/ 	.word	index@(_Z12helloFromGPUv)
        /*0008*/ 	.word	0x00000018


	//----- nvinfo : EIATTR_FRAME_SIZE
	.align		4
.L_3:
        /*000c*/ 	.byte	0x04, 0x11
        /*000e*/ 	.short	(.L_5 - .L_4)
	.align		4
.L_4:
        /*0010*/ 	.word	index@(_Z12helloFromGPUv)
        /*0014*/ 	.word	0x00000000


	//----- nvinfo : EIATTR_MIN_STACK_SIZE
	.align		4
.L_5:
        /*0018*/ 	.byte	0x04, 0x12
        /*001a*/ 	.short	(.L_7 - .L_6)
	.align		4
.L_6:
        /*001c*/ 	.word	index@(_Z12helloFromGPUv)
        /*0020*/ 	.word	0x00000000
.L_7:


//--------------------- .nv.compat                --------------------------
	.section	.nv.compat,"",@"SHT_CUDA_COMPAT_INFO"
	.align	4
        /*0000*/ 	.byte	0x02, 0x09, 0x00, 0x00, 0x02, 0x02, 0x01, 0x00, 0x02, 0x05, 0x05, 0x00, 0x03, 0x07, 0x01, 0x01
        /*0010*/ 	.byte	0x02, 0x03, 0x00, 0x00, 0x02, 0x06, 0x01, 0x00, 0x04, 0x0b, 0x08, 0x00, 0x09, 0x00, 0x00, 0x00
        /*0020*/ 	.byte	0x00, 0x00, 0x00, 0x00


//--------------------- .nv.info._Z12helloFromGPUv --------------------------
	.section	.nv.info._Z12helloFromGPUv,"",@"SHT_CUDA_INFO"
	.sectionflags	@""
	.align	4


	//----- nvinfo : EIATTR_CUDA_API_VERSION
	.align		4
        /*0000*/ 	.byte	0x04, 0x37
        /*0002*/ 	.short	(.L_9 - .L_8)
.L_8:
        /*0004*/ 	.word	0x00000082


	//----- nvinfo : EIATTR_SPARSE_MMA_MASK
	.align		4
.L_9:
        /*0008*/ 	.byte	0x03, 0x50
        /*000a*/ 	.short	0x0000


	//----- nvinfo : EIATTR_MAXREG_COUNT
	.align		4
        /*000c*/ 	.byte	0x03, 0x1b
        /*000e*/ 	.short	0x00ff


	//----- nvinfo : EIATTR_EXTERNS
	.align		4
        /*0010*/ 	.byte	0x04, 0x0f
        /*0012*/ 	.short	(.L_11 - .L_10)


	//   ....[0]....
	.align		4
.L_10:
        /*0014*/ 	.word	index@(vprintf)


	//----- nvinfo : EIATTR_MERCURY_ISA_VERSION
	.align		4
.L_11:
        /*0018*/ 	.byte	0x03, 0x5f
        /*001a*/ 	.short	0x0101


	//----- nvinfo : EIATTR_VRC_CTA_INIT_COUNT
	.align		4
        /*001c*/ 	.byte	0x02, 0x4a
	.zero		1
	.zero		1


	//----- nvinfo : EIATTR_SYSCALL_OFFSETS
	.align		4
        /*0020*/ 	.byte	0x04, 0x46
        /*0022*/ 	.short	(.L_13 - .L_12)


	//   ....[0]....
.L_12:
        /*0024*/ 	.word	0x000000d0


	//   ....[1]....
        /*0028*/ 	.word	0x00000160


	//----- nvinfo : EIATTR_EXIT_INSTR_OFFSETS
	.align		4
.L_13:
        /*002c*/ 	.byte	0x04, 0x1c
        /*002e*/ 	.short	(.L_15 - .L_14)


	//   ....[0]....
.L_14:
        /*0030*/ 	.word	0x000000e0


	//   ....[1]....
        /*0034*/ 	.word	0x00000170


	//----- nvinfo : EIATTR_CRS_STACK_SIZE
	.align		4
.L_15:
        /*0038*/ 	.byte	0x04, 0x1e
        /*003a*/ 	.short	(.L_17 - .L_16)
.L_16:
        /*003c*/ 	.word	0x00000000


	//----- nvinfo : EIATTR_SW_WAR
	.align		4
.L_17:
        /*0040*/ 	.byte	0x04, 0x36
        /*0042*/ 	.short	(.L_19 - .L_18)
.L_18:
        /*0044*/ 	.word	0x00000008
.L_19:


//--------------------- .nv.callgraph             --------------------------
	.section	.nv.callgraph,"",@"SHT_CUDA_CALLGRAPH"
	.align	4
	.sectionentsize	8
	.align		4
        /*0000*/ 	.word	0x00000000
	.align		4
        /*0004*/ 	.word	0xffffffff
	.align		4
        /*0008*/ 	.word	index@(_Z12helloFromGPUv)
	.align		4
        /*000c*/ 	.word	index@(vprintf)
	.align		4
        /*0010*/ 	.word	0x00000000
	.align		4
        /*0014*/ 	.word	0xfffffffe
	.align		4
        /*0018*/ 	.word	0x00000000
	.align		4
        /*001c*/ 	.word	0xfffffffd
	.align		4
        /*0020*/ 	.word	0x00000000
	.align		4
        /*0024*/ 	.word	0xfffffffc


//--------------------- .nv.constant4             --------------------------
	.section	.nv.constant4,"a",@progbits
	.align	8
	.align		8
.nv.constant4:
        /*0000*/ 	.dword	vprintf
	.align		8
        /*0008*/ 	.dword	$str
	.align		8
        /*0010*/ 	.dword	$str$1


//--------------------- .text._Z12helloFromGPUv   --------------------------
	.section	.text._Z12helloFromGPUv,"ax",@progbits
	.align	128
        .global         _Z12helloFromGPUv
        .type           _Z12helloFromGPUv,@function
        .size           _Z12helloFromGPUv,(.L_x_4 - _Z12helloFromGPUv)
        .other          _Z12helloFromGPUv,@"STO_CUDA_ENTRY STV_DEFAULT"
_Z12helloFromGPUv:
.text._Z12helloFromGPUv:
[----:B------:R-:W0:Y:S01]  /*0000*/  LDC R1, c[0x0][0x37c] ;  /* 0x0000df00ff017b82 */ /* 0x000e220000000800 */
[----:B------:R-:W1:Y:S01]  /*0010*/  S2R R2, SR_CTAID.X ;  /* 0x0000000000027919 */ /* 0x000e620000002500 */
[----:B------:R-:W2:Y:S01]  /*0020*/  S2R R0, SR_TID.X ;  /* 0x0000000000007919 */ /* 0x000ea20000002100 */
[----:B-1----:R-:W-:-:S04]  /*0030*/  ISETP.NE.AND P0, PT, R2, 0x1, PT ;  /* 0x000000010200780c */ /* 0x002fc80003f05270 */
[----:B--2---:R-:W-:-:S13]  /*0040*/  ISETP.NE.OR P0, PT, R0, 0x2, P0 ;  /* 0x000000020000780c */ /* 0x004fda0000705670 */
[----:B0-----:R-:W-:Y:S05]  /*0050*/  @P0 BRA `(.L_x_0) ;  /* 0x0000000000240947 */ /* 0x001fea0003800000 */
[----:B------:R-:W-:Y:S01]  /*0060*/  MOV R0, 0x0 ;  /* 0x0000000000007802 */ /* 0x000fe20000000f00 */
[----:B------:R-:W0:Y:S01]  /*0070*/  LDCU.64 UR4, c[0x4][0x8] ;  /* 0x01000100ff0477ac */ /* 0x000e220008000a00 */
[----:B------:R-:W-:Y:S02]  /*0080*/  CS2R R6, SRZ ;  /* 0x0000000000067805 */ /* 0x000fe4000001ff00 */
[----:B------:R1:W2:Y:S01]  /*0090*/  LDC.64 R2, c[0x4][R0] ;  /* 0x0100000000027b82 */ /* 0x0002a20000000a00 */
[----:B0-----:R-:W-:Y:S02]  /*00a0*/  IMAD.U32 R4, RZ, RZ, UR4 ;  /* 0x00000004ff047e24 */ /* 0x001fe4000f8e00ff */
[----:B-1----:R-:W-:-:S07]  /*00b0*/  IMAD.U32 R5, RZ, RZ, UR5 ;  /* 0x00000005ff057e24 */ /* 0x002fce000f8e00ff */
[----:B------:R-:W-:-:S07]  /*00c0*/  LEPC R20, `(.L_x_1) ;  /* 0x000000001014794e */ /* 0x000fce0000000000 */
[----:B--2---:R-:W-:Y:S05]  /*00d0*/  CALL.ABS.NOINC R2 ;  /* 0x0000000002007343 */ /* 0x004fea0003c00000 */
.L_x_1:
[----:B------:R-:W-:Y:S05]  /*00e0*/  EXIT ;  /* 0x000000000000794d */ /* 0x000fea0003800000 */
.L_x_0:
        /* <DEDUP_REMOVED lines=8> */
.L_x_2:
[----:B------:R-:W-:Y:S05]  /*0170*/  EXIT ;  /* 0x000000000000794d */ /* 0x000fea0003800000 */
.L_x_3:
[----:B------:R-:W-:-:S00]  /*0180*/  BRA `(.L_x_3) ;  /* 0xfffffffc00fc7947 */ /* 0x000fc0000383ffff */
[----:B------:R-:W-:-:S00]  /*0190*/  NOP ;  /* 0x0000000000007918 */ /* 0x000fc00000000000 */
        /* <DEDUP_REMOVED lines=14> */
.L_x_4:


//--------------------- .nv.global.init           --------------------------
	.section	.nv.global.init,"aw",@progbits
.nv.global.init:
	.type		$str,@object
	.size		$str,($str$1 - $str)
$str:
        /*0000*/ 	.byte	0x73, 0x75, 0x63, 0x63, 0x65, 0x73, 0x73, 0x66, 0x75, 0x6c, 0x6c, 0x0a, 0x00
	.type		$str$1,@object
	.size		$str$1,(.L_1 - $str$1)
$str$1:
        /*000d*/ 	.byte	0x48, 0x65, 0x6c, 0x6c, 0x6f, 0x20, 0x77, 0x6f, 0x72, 0x6c, 0x64, 0x20, 0x66, 0x72, 0x6f, 0x6d
        /*001d*/ 	.byte	0x20, 0x47, 0x50, 0x55, 0x0a, 0x00
.L_1:


//--------------------- .nv.shared.reserved.0     --------------------------
	.section	.nv.shared.reserved.0,"aw",@nobits
	.weak		__nv_reservedSMEM_offset_0_alias
	.size		__nv_reservedSMEM_offset_0_alias, 0, 64
	.other		__nv_reservedSMEM_offset_0_alias,@"STO_CUDA_RESERVED_SHARED STV_DEFAULT"
__nv_reservedSMEM_offset_0_alias:
	.zero		0
	.zero		64


//--------------------- .nv.constant0._Z12helloFromGPUv --------------------------
	.section	.nv.constant0._Z12helloFromGPUv,"a",@progbits
	.sectionflags	@""
	.align	4
.nv.constant0._Z12helloFromGPUv:
	.zero		896


//--------------------- SYMBOLS --------------------------

	.type		.nv.reservedSmem.offset0,@object
	.size		.nv.reservedSmem.offset0,0x4
	.type		vprintf,@function
